//
// Generated by NVIDIA NVVM Compiler
//
// Compiler Build ID: CL-36424714
// Cuda compilation tools, release 13.0, V13.0.88
// Based on NVVM 20.0.0
//

.version 9.0
.target sm_100
.address_size 64

	// .globl	_Z5helloPc

.visible .entry _Z5helloPc(
	.param .u64 .ptr .align 1 _Z5helloPc_param_0
)
{
	.reg .b16 	%rs<6>;
	.reg .b64 	%rd<3>;

	ld.param.u64 	%rd1, [_Z5helloPc_param_0];
	cvta.to.global.u64 	%rd2, %rd1;
	mov.b16 	%rs1, 72;
	st.global.u8 	[%rd2], %rs1;
	mov.b16 	%rs2, 101;
	st.global.u8 	[%rd2+1], %rs2;
	mov.b16 	%rs3, 108;
	st.global.u8 	[%rd2+2], %rs3;
	st.global.u8 	[%rd2+3], %rs3;
	mov.b16 	%rs4, 111;
	st.global.u8 	[%rd2+4], %rs4;
	mov.b16 	%rs5, 0;
	st.global.u8 	[%rd2+5], %rs5;
	ret;

}


// ===== COMPILED SASS (sm_100) =====

	.target	sm_100

	.elftype	@"ET_EXEC"


//--------------------- .note.nv.tkinfo           --------------------------
	.section	.note.nv.tkinfo,"",@"SHT_NOTE"
	.sectionflags	@"SHF_NOTE_NV_TKINFO"
	.tkinfo
        /*0018*/ 	.word	0x00000002
        /*0030*/ 	.string	""
        /*0030*/ 	.string	"ptxas"
        /*0030*/ 	.string	"Cuda compilation tools, release 13.0, V13.0.88"
        /*0030*/ 	.string	"Build cuda_13.0.r13.0/compiler.36424714_0"
        /*0030*/ 	.string	"-arch sm_100 -m 64 "



//--------------------- .note.nv.cuinfo           --------------------------
	.section	.note.nv.cuinfo,"",@"SHT_NOTE"
	.sectionflags	@"SHF_NOTE_NV_CUINFO"
        /*0018*/ 	.short	0x0002
        /*001a*/ 	.short	0x0064
        /*001c*/ 	.short	0x0082
	.zero		2


//--------------------- .nv.info                  --------------------------
	.section	.nv.info,"",@"SHT_CUDA_INFO"
	.align	4


	//----- nvinfo : EIATTR_REGCOUNT
	.align		4
        /*0000*/ 	.byte	0x04, 0x2f
        /*0002*/ 	.short	(.L_1 - .L_0)
	.align		4
.L_0:
        /*0004*/ 	.word	index@(_Z5helloPc)
        /*0008*/ 	.word	0x00000009


	//----- nvinfo : EIATTR_FRAME_SIZE
	.align		4
.L_1:
        /*000c*/ 	.byte	0x04, 0x11
        /*000e*/ 	.short	(.L_3 - .L_2)
	.align		4
.L_2:
        /*0010*/ 	.word	index@(_Z5helloPc)
        /*0014*/ 	.word	0x00000000


	//----- nvinfo : EIATTR_MIN_STACK_SIZE
	.align		4
.L_3:
        /*0018*/ 	.byte	0x04, 0x12
        /*001a*/ 	.short	(.L_5 - .L_4)
	.align		4
.L_4:
        /*001c*/ 	.word	index@(_Z5helloPc)
        /*0020*/ 	.word	0x00000000
.L_5:


//--------------------- .nv.compat                --------------------------
	.section	.nv.compat,"",@"SHT_CUDA_COMPAT_INFO"
	.align	4
        /*0000*/ 	.byte	0x02, 0x09, 0x00, 0x00, 0x02, 0x02, 0x01, 0x00, 0x02, 0x05, 0x05, 0x00, 0x03, 0x07, 0x01, 0x01
        /*0010*/ 	.byte	0x02, 0x03, 0x00, 0x00, 0x02, 0x06, 0x01, 0x00, 0x04, 0x0b, 0x08, 0x00, 0x09, 0x00, 0x00, 0x00
        /*0020*/ 	.byte	0x00, 0x00, 0x00, 0x00


//--------------------- .nv.info._Z5helloPc       --------------------------
	.section	.nv.info._Z5helloPc,"",@"SHT_CUDA_INFO"
	.sectionflags	@""
	.align	4


	//----- nvinfo : EIATTR_CUDA_API_VERSION
	.align		4
        /*0000*/ 	.byte	0x04, 0x37
        /*0002*/ 	.short	(.L_7 - .L_6)
.L_6:
        /*0004*/ 	.word	0x00000082


	//----- nvinfo : EIATTR_KPARAM_INFO
	.align		4
.L_7:
        /*0008*/ 	.byte	0x04, 0x17
        /*000a*/ 	.short	(.L_9 - .L_8)
.L_8:
        /*000c*/ 	.word	0x00000000
        /*0010*/ 	.short	0x0000
        /*0012*/ 	.short	0x0000
        /*0014*/ 	.byte	0x00, 0xf5, 0x21, 0x00


	//----- nvinfo : EIATTR_SPARSE_MMA_MASK
	.align		4
.L_9:
        /*0018*/ 	.byte	0x03, 0x50
        /*001a*/ 	.short	0x0000


	//----- nvinfo : EIATTR_MAXREG_COUNT
	.align		4
        /*001c*/ 	.byte	0x03, 0x1b
        /*001e*/ 	.short	0x00ff


	//----- nvinfo : EIATTR_MERCURY_ISA_VERSION
	.align		4
        /*0020*/ 	.byte	0x03, 0x5f
        /*0022*/ 	.short	0x0101


	//----- nvinfo : EIATTR_VRC_CTA_INIT_COUNT
	.align		4
        /*0024*/ 	.byte	0x02, 0x4a
	.zero		1
	.zero		1


	//----- nvinfo : EIATTR_EXIT_INSTR_OFFSETS
	.align		4
        /*0028*/ 	.byte	0x04, 0x1c
        /*002a*/ 	.short	(.L_11 - .L_10)


	//   ....[0]....
.L_10:
        /*002c*/ 	.word	0x000000d0


	//----- nvinfo : EIATTR_CBANK_PARAM_SIZE
	.align		4
.L_11:
        /*0030*/ 	.byte	0x03, 0x19
        /*0032*/ 	.short	0x0008


	//----- nvinfo : EIATTR_PARAM_CBANK
	.align		4
        /*0034*/ 	.byte	0x04, 0x0a
        /*0036*/ 	.short	(.L_13 - .L_12)
	.align		4
.L_12:
        /*0038*/ 	.word	index@(.nv.constant0._Z5helloPc)
        /*003c*/ 	.short	0x0380
        /*003e*/ 	.short	0x0008


	//----- nvinfo : EIATTR_SW_WAR
	.align		4
.L_13:
        /*0040*/ 	.byte	0x04, 0x36
        /*0042*/ 	.short	(.L_15 - .L_14)
.L_14:
        /*0044*/ 	.word	0x00000008
.L_15:


//--------------------- .nv.callgraph             --------------------------
	.section	.nv.callgraph,"",@"SHT_CUDA_CALLGRAPH"
	.align	4
	.sectionentsize	8
	.align		4
        /*0000*/ 	.word	0x00000000
	.align		4
        /*0004*/ 	.word	0xffffffff
	.align		4
        /*0008*/ 	.word	0x00000000
	.align		4
        /*000c*/ 	.word	0xfffffffe
	.align		4
        /*0010*/ 	.word	0x00000000
	.align		4
        /*0014*/ 	.word	0xfffffffd
	.align		4
        /*0018*/ 	.word	0x00000000
	.align		4
        /*001c*/ 	.word	0xfffffffc


//--------------------- .text._Z5helloPc          --------------------------
	.section	.text._Z5helloPc,"ax",@progbits
	.align	128
        .global         _Z5helloPc
        .type           _Z5helloPc,@function
        .size           _Z5helloPc,(.L_x_1 - _Z5helloPc)
        .other          _Z5helloPc,@"STO_CUDA_ENTRY STV_DEFAULT"
_Z5helloPc:
.text._Z5helloPc:
[----:B------:R-:W-:Y:S08]  /*0000*/  LDC R1, c[0x0][0x37c] ;  /* 0x0000df00ff017b82 */ /* 0x000ff00000000800 */
[----:B------:R-:W0:Y:S01]  /*0010*/  LDC.64 R2, c[0x0][0x380] ;  /* 0x0000e000ff027b82 */ /* 0x000e220000000a00 */
[----:B------:R-:W0:Y:S01]  /*0020*/  LDCU.64 UR4, c[0x0][0x358] ;  /* 0x00006b00ff0477ac */ /* 0x000e220008000a00 */
[----:B------:R-:W-:-:S02]  /*0030*/  HFMA2 R5, -RZ, RZ, 0, 6.4373016357421875e-06 ;  /* 0x0000006cff057431 */ /* 0x000fc400000001ff */
[----:B------:R-:W-:Y:S01]  /*0040*/  IMAD.MOV.U32 R0, RZ, RZ, 0x48 ;  /* 0x00000048ff007424 */ /* 0x000fe200078e00ff */
[----:B------:R-:W-:Y:S01]  /*0050*/  MOV R6, 0x6f ;  /* 0x0000006f00067802 */ /* 0x000fe20000000f00 */
[----:B------:R-:W-:-:S03]  /*0060*/  IMAD.MOV.U32 R4, RZ, RZ, 0x65 ;  /* 0x00000065ff047424 */ /* 0x000fc600078e00ff */
[----:B0-----:R-:W-:Y:S04]  /*0070*/  STG.E.U8 desc[UR4][R2.64], R0 ;  /* 0x0000000002007986 */ /* 0x001fe8000c101104 */
[----:B------:R-:W-:Y:S04]  /*0080*/  STG.E.U8 desc[UR4][R2.64+0x1], R4 ;  /* 0x0000010402007986 */ /* 0x000fe8000c101104 */
[----:B------:R-:W-:Y:S04]  /*0090*/  STG.E.U8 desc[UR4][R2.64+0x2], R5 ;  /* 0x0000020502007986 */ /* 0x000fe8000c101104 */
[----:B------:R-:W-:Y:S04]  /*00a0*/  STG.E.U8 desc[UR4][R2.64+0x3], R5 ;  /* 0x0000030502007986 */ /* 0x000fe8000c101104 */
[----:B------:R-:W-:Y:S04]  /*00b0*/  STG.E.U8 desc[UR4][R2.64+0x5], RZ ;  /* 0x000005ff02007986 */ /* 0x000fe8000c101104 */
[----:B------:R-:W-:Y:S01]  /*00c0*/  STG.E.U8 desc[UR4][R2.64+0x4], R6 ;  /* 0x0000040602007986 */ /* 0x000fe2000c101104 */
[----:B------:R-:W-:Y:S05]  /*00d0*/  EXIT ;  /* 0x000000000000794d */ /* 0x000fea0003800000 */
.L_x_0:
[----:B------:R-:W-:-:S00]  /*00e0*/  BRA `(.L_x_0) ;  /* 0xfffffffc00fc7947 */ /* 0x000fc0000383ffff */
[----:B------:R-:W-:-:S00]  /*00f0*/  NOP ;  /* 0x0000000000007918 */ /* 0x000fc00000000000 */
        /* <DEDUP_REMOVED lines=8> */
.L_x_1:


//--------------------- .nv.shared.reserved.0     --------------------------
	.section	.nv.shared.reserved.0,"aw",@nobits
	.weak		__nv_reservedSMEM_offset_0_alias
	.size		__nv_reservedSMEM_offset_0_alias, 0, 64
	.other		__nv_reservedSMEM_offset_0_alias,@"STO_CUDA_RESERVED_SHARED STV_DEFAULT"
__nv_reservedSMEM_offset_0_alias:
	.zero		0
	.zero		64


//--------------------- .nv.constant0._Z5helloPc  --------------------------
	.section	.nv.constant0._Z5helloPc,"a",@progbits
	.sectionflags	@""
	.align	4
.nv.constant0._Z5helloPc:
	.zero		904


//--------------------- SYMBOLS --------------------------

	.type		.nv.reservedSmem.offset0,@object
	.size		.nv.reservedSmem.offset0,0x4
